//
// Generated by NVIDIA NVVM Compiler
//
// Compiler Build ID: CL-36424714
// Cuda compilation tools, release 13.0, V13.0.88
// Based on NVVM 20.0.0
//

.version 9.0
.target sm_100
.address_size 64

	// .globl	_Z17basic_gemm_kernelPKfS0_Pfiii

.visible .entry _Z17basic_gemm_kernelPKfS0_Pfiii(
	.param .u64 .ptr .align 1 _Z17basic_gemm_kernelPKfS0_Pfiii_param_0,
	.param .u64 .ptr .align 1 _Z17basic_gemm_kernelPKfS0_Pfiii_param_1,
	.param .u64 .ptr .align 1 _Z17basic_gemm_kernelPKfS0_Pfiii_param_2,
	.param .u32 _Z17basic_gemm_kernelPKfS0_Pfiii_param_3,
	.param .u32 _Z17basic_gemm_kernelPKfS0_Pfiii_param_4,
	.param .u32 _Z17basic_gemm_kernelPKfS0_Pfiii_param_5
)
{
	.reg .pred 	%p<13>;
	.reg .b32 	%r<41>;
	.reg .b32 	%f<68>;
	.reg .b64 	%rd<53>;

	ld.param.u64 	%rd7, [_Z17basic_gemm_kernelPKfS0_Pfiii_param_0];
	ld.param.u64 	%rd8, [_Z17basic_gemm_kernelPKfS0_Pfiii_param_1];
	ld.param.u64 	%rd6, [_Z17basic_gemm_kernelPKfS0_Pfiii_param_2];
	ld.param.u32 	%r20, [_Z17basic_gemm_kernelPKfS0_Pfiii_param_3];
	ld.param.u32 	%r18, [_Z17basic_gemm_kernelPKfS0_Pfiii_param_4];
	ld.param.u32 	%r19, [_Z17basic_gemm_kernelPKfS0_Pfiii_param_5];
	cvta.to.global.u64 	%rd1, %rd8;
	cvta.to.global.u64 	%rd2, %rd7;
	mov.u32 	%r21, %ctaid.y;
	mov.u32 	%r22, %ntid.y;
	mov.u32 	%r23, %tid.y;
	mad.lo.s32 	%r1, %r21, %r22, %r23;
	mov.u32 	%r24, %ctaid.x;
	mov.u32 	%r25, %ntid.x;
	mov.u32 	%r26, %tid.x;
	mad.lo.s32 	%r2, %r24, %r25, %r26;
	setp.ge.s32 	%p1, %r1, %r20;
	setp.ge.s32 	%p2, %r2, %r18;
	or.pred  	%p3, %p1, %p2;
	@%p3 bra 	$L__BB0_14;
	setp.lt.s32 	%p4, %r19, 1;
	mov.f32 	%f67, 0f00000000;
	@%p4 bra 	$L__BB0_13;
	mul.lo.s32 	%r3, %r19, %r1;
	and.b32  	%r4, %r19, 7;
	setp.lt.u32 	%p5, %r19, 8;
	mov.f32 	%f67, 0f00000000;
	mov.b32 	%r39, 0;
	@%p5 bra 	$L__BB0_5;
	and.b32  	%r39, %r19, 2147483640;
	neg.s32 	%r37, %r39;
	shl.b32 	%r7, %r18, 3;
	mul.wide.u32 	%rd9, %r3, 4;
	add.s64 	%rd10, %rd9, %rd2;
	add.s64 	%rd52, %rd10, 16;
	mov.f32 	%f67, 0f00000000;
	mul.wide.s32 	%rd13, %r18, 4;
	mov.u32 	%r36, %r2;
$L__BB0_4:
	.pragma "nounroll";
	ld.global.f32 	%f17, [%rd52+-16];
	mul.wide.s32 	%rd11, %r36, 4;
	add.s64 	%rd12, %rd1, %rd11;
	ld.global.f32 	%f18, [%rd12];
	fma.rn.f32 	%f19, %f17, %f18, %f67;
	ld.global.f32 	%f20, [%rd52+-12];
	add.s64 	%rd14, %rd12, %rd13;
	ld.global.f32 	%f21, [%rd14];
	fma.rn.f32 	%f22, %f20, %f21, %f19;
	ld.global.f32 	%f23, [%rd52+-8];
	add.s64 	%rd15, %rd14, %rd13;
	ld.global.f32 	%f24, [%rd15];
	fma.rn.f32 	%f25, %f23, %f24, %f22;
	ld.global.f32 	%f26, [%rd52+-4];
	add.s64 	%rd16, %rd15, %rd13;
	ld.global.f32 	%f27, [%rd16];
	fma.rn.f32 	%f28, %f26, %f27, %f25;
	ld.global.f32 	%f29, [%rd52];
	add.s64 	%rd17, %rd16, %rd13;
	ld.global.f32 	%f30, [%rd17];
	fma.rn.f32 	%f31, %f29, %f30, %f28;
	ld.global.f32 	%f32, [%rd52+4];
	add.s64 	%rd18, %rd17, %rd13;
	ld.global.f32 	%f33, [%rd18];
	fma.rn.f32 	%f34, %f32, %f33, %f31;
	ld.global.f32 	%f35, [%rd52+8];
	add.s64 	%rd19, %rd18, %rd13;
	ld.global.f32 	%f36, [%rd19];
	fma.rn.f32 	%f37, %f35, %f36, %f34;
	ld.global.f32 	%f38, [%rd52+12];
	add.s64 	%rd20, %rd19, %rd13;
	ld.global.f32 	%f39, [%rd20];
	fma.rn.f32 	%f67, %f38, %f39, %f37;
	add.s32 	%r37, %r37, 8;
	add.s32 	%r36, %r36, %r7;
	add.s64 	%rd52, %rd52, 32;
	setp.ne.s32 	%p6, %r37, 0;
	@%p6 bra 	$L__BB0_4;
$L__BB0_5:
	setp.eq.s32 	%p7, %r4, 0;
	@%p7 bra 	$L__BB0_13;
	and.b32  	%r13, %r19, 3;
	setp.lt.u32 	%p8, %r4, 4;
	@%p8 bra 	$L__BB0_8;
	add.s32 	%r28, %r39, %r3;
	mul.wide.u32 	%rd21, %r28, 4;
	add.s64 	%rd22, %rd2, %rd21;
	ld.global.f32 	%f41, [%rd22];
	mad.lo.s32 	%r29, %r39, %r18, %r2;
	mul.wide.s32 	%rd23, %r29, 4;
	add.s64 	%rd24, %rd1, %rd23;
	ld.global.f32 	%f42, [%rd24];
	fma.rn.f32 	%f43, %f41, %f42, %f67;
	cvt.u64.u32 	%rd25, %r3;
	cvt.u64.u32 	%rd26, %r39;
	add.s64 	%rd27, %rd26, %rd25;
	shl.b64 	%rd28, %rd27, 2;
	add.s64 	%rd29, %rd2, %rd28;
	ld.global.f32 	%f44, [%rd29+4];
	mul.wide.s32 	%rd30, %r18, 4;
	add.s64 	%rd31, %rd24, %rd30;
	ld.global.f32 	%f45, [%rd31];
	fma.rn.f32 	%f46, %f44, %f45, %f43;
	ld.global.f32 	%f47, [%rd29+8];
	add.s64 	%rd32, %rd31, %rd30;
	ld.global.f32 	%f48, [%rd32];
	fma.rn.f32 	%f49, %f47, %f48, %f46;
	ld.global.f32 	%f50, [%rd29+12];
	add.s64 	%rd33, %rd32, %rd30;
	ld.global.f32 	%f51, [%rd33];
	fma.rn.f32 	%f67, %f50, %f51, %f49;
	add.s32 	%r39, %r39, 4;
$L__BB0_8:
	setp.eq.s32 	%p9, %r13, 0;
	@%p9 bra 	$L__BB0_13;
	setp.eq.s32 	%p10, %r13, 1;
	@%p10 bra 	$L__BB0_11;
	add.s32 	%r30, %r39, %r3;
	mul.wide.u32 	%rd34, %r30, 4;
	add.s64 	%rd35, %rd2, %rd34;
	ld.global.f32 	%f53, [%rd35];
	mad.lo.s32 	%r31, %r39, %r18, %r2;
	mul.wide.s32 	%rd36, %r31, 4;
	add.s64 	%rd37, %rd1, %rd36;
	ld.global.f32 	%f54, [%rd37];
	fma.rn.f32 	%f55, %f53, %f54, %f67;
	cvt.u64.u32 	%rd38, %r3;
	cvt.u64.u32 	%rd39, %r39;
	add.s64 	%rd40, %rd39, %rd38;
	shl.b64 	%rd41, %rd40, 2;
	add.s64 	%rd42, %rd2, %rd41;
	ld.global.f32 	%f56, [%rd42+4];
	mul.wide.s32 	%rd43, %r18, 4;
	add.s64 	%rd44, %rd37, %rd43;
	ld.global.f32 	%f57, [%rd44];
	fma.rn.f32 	%f67, %f56, %f57, %f55;
	add.s32 	%r39, %r39, 2;
$L__BB0_11:
	and.b32  	%r32, %r19, 1;
	setp.eq.b32 	%p11, %r32, 1;
	not.pred 	%p12, %p11;
	@%p12 bra 	$L__BB0_13;
	add.s32 	%r33, %r39, %r3;
	mul.wide.u32 	%rd45, %r33, 4;
	add.s64 	%rd46, %rd2, %rd45;
	ld.global.f32 	%f58, [%rd46];
	mad.lo.s32 	%r34, %r39, %r18, %r2;
	mul.wide.s32 	%rd47, %r34, 4;
	add.s64 	%rd48, %rd1, %rd47;
	ld.global.f32 	%f59, [%rd48];
	fma.rn.f32 	%f67, %f58, %f59, %f67;
$L__BB0_13:
	mad.lo.s32 	%r35, %r18, %r1, %r2;
	cvta.to.global.u64 	%rd49, %rd6;
	mul.wide.s32 	%rd50, %r35, 4;
	add.s64 	%rd51, %rd49, %rd50;
	st.global.f32 	[%rd51], %f67;
$L__BB0_14:
	ret;

}
	// .globl	_Z17vector_add_kernelPKfS0_Pfi
.visible .entry _Z17vector_add_kernelPKfS0_Pfi(
	.param .u64 .ptr .align 1 _Z17vector_add_kernelPKfS0_Pfi_param_0,
	.param .u64 .ptr .align 1 _Z17vector_add_kernelPKfS0_Pfi_param_1,
	.param .u64 .ptr .align 1 _Z17vector_add_kernelPKfS0_Pfi_param_2,
	.param .u32 _Z17vector_add_kernelPKfS0_Pfi_param_3
)
{
	.reg .pred 	%p<2>;
	.reg .b32 	%r<6>;
	.reg .b32 	%f<4>;
	.reg .b64 	%rd<11>;

	ld.param.u64 	%rd1, [_Z17vector_add_kernelPKfS0_Pfi_param_0];
	ld.param.u64 	%rd2, [_Z17vector_add_kernelPKfS0_Pfi_param_1];
	ld.param.u64 	%rd3, [_Z17vector_add_kernelPKfS0_Pfi_param_2];
	ld.param.u32 	%r2, [_Z17vector_add_kernelPKfS0_Pfi_param_3];
	mov.u32 	%r3, %ctaid.x;
	mov.u32 	%r4, %ntid.x;
	mov.u32 	%r5, %tid.x;
	mad.lo.s32 	%r1, %r3, %r4, %r5;
	setp.ge.s32 	%p1, %r1, %r2;
	@%p1 bra 	$L__BB1_2;
	cvta.to.global.u64 	%rd4, %rd1;
	cvta.to.global.u64 	%rd5, %rd2;
	cvta.to.global.u64 	%rd6, %rd3;
	mul.wide.s32 	%rd7, %r1, 4;
	add.s64 	%rd8, %rd4, %rd7;
	ld.global.f32 	%f1, [%rd8];
	add.s64 	%rd9, %rd5, %rd7;
	ld.global.f32 	%f2, [%rd9];
	add.f32 	%f3, %f1, %f2;
	add.s64 	%rd10, %rd6, %rd7;
	st.global.f32 	[%rd10], %f3;
$L__BB1_2:
	ret;

}


// ===== COMPILED SASS (sm_100) =====

	.target	sm_100

	.elftype	@"ET_EXEC"


//--------------------- .note.nv.tkinfo           --------------------------
	.section	.note.nv.tkinfo,"",@"SHT_NOTE"
	.sectionflags	@"SHF_NOTE_NV_TKINFO"
	.tkinfo
        /*0018*/ 	.word	0x00000002
        /*0030*/ 	.string	""
        /*0030*/ 	.string	"ptxas"
        /*0030*/ 	.string	"Cuda compilation tools, release 13.0, V13.0.88"
        /*0030*/ 	.string	"Build cuda_13.0.r13.0/compiler.36424714_0"
        /*0030*/ 	.string	"-arch sm_100 -m 64 "



//--------------------- .note.nv.cuinfo           --------------------------
	.section	.note.nv.cuinfo,"",@"SHT_NOTE"
	.sectionflags	@"SHF_NOTE_NV_CUINFO"
        /*0018*/ 	.short	0x0002
        /*001a*/ 	.short	0x0064
        /*001c*/ 	.short	0x0082
	.zero		2


//--------------------- .nv.info                  --------------------------
	.section	.nv.info,"",@"SHT_CUDA_INFO"
	.align	4


	//----- nvinfo : EIATTR_REGCOUNT
	.align		4
        /*0000*/ 	.byte	0x04, 0x2f
        /*0002*/ 	.short	(.L_1 - .L_0)
	.align		4
.L_0:
        /*0004*/ 	.word	index@(_Z17basic_gemm_kernelPKfS0_Pfiii)
        /*0008*/ 	.word	0x00000020


	//----- nvinfo : EIATTR_FRAME_SIZE
	.align		4
.L_1:
        /*000c*/ 	.byte	0x04, 0x11
        /*000e*/ 	.short	(.L_3 - .L_2)
	.align		4
.L_2:
        /*0010*/ 	.word	index@(_Z17basic_gemm_kernelPKfS0_Pfiii)
        /*0014*/ 	.word	0x00000000


	//----- nvinfo : EIATTR_REGCOUNT
	.align		4
.L_3:
        /*0018*/ 	.byte	0x04, 0x2f
        /*001a*/ 	.short	(.L_5 - .L_4)
	.align		4
.L_4:
        /*001c*/ 	.word	index@(_Z17vector_add_kernelPKfS0_Pfi)
        /*0020*/ 	.word	0x0000000c


	//----- nvinfo : EIATTR_FRAME_SIZE
	.align		4
.L_5:
        /*0024*/ 	.byte	0x04, 0x11
        /*0026*/ 	.short	(.L_7 - .L_6)
	.align		4
.L_6:
        /*0028*/ 	.word	index@(_Z17vector_add_kernelPKfS0_Pfi)
        /*002c*/ 	.word	0x00000000


	//----- nvinfo : EIATTR_MIN_STACK_SIZE
	.align		4
.L_7:
        /*0030*/ 	.byte	0x04, 0x12
        /*0032*/ 	.short	(.L_9 - .L_8)
	.align		4
.L_8:
        /*0034*/ 	.word	index@(_Z17vector_add_kernelPKfS0_Pfi)
        /*0038*/ 	.word	0x00000000


	//----- nvinfo : EIATTR_MIN_STACK_SIZE
	.align		4
.L_9:
        /*003c*/ 	.byte	0x04, 0x12
        /*003e*/ 	.short	(.L_11 - .L_10)
	.align		4
.L_10:
        /*0040*/ 	.word	index@(_Z17basic_gemm_kernelPKfS0_Pfiii)
        /*0044*/ 	.word	0x00000000
.L_11:


//--------------------- .nv.compat                --------------------------
	.section	.nv.compat,"",@"SHT_CUDA_COMPAT_INFO"
	.align	4
        /*0000*/ 	.byte	0x02, 0x09, 0x00, 0x00, 0x02, 0x02, 0x01, 0x00, 0x02, 0x05, 0x05, 0x00, 0x03, 0x07, 0x01, 0x01
        /*0010*/ 	.byte	0x02, 0x03, 0x00, 0x00, 0x02, 0x06, 0x01, 0x00, 0x04, 0x0b, 0x08, 0x00, 0x09, 0x00, 0x00, 0x00
        /*0020*/ 	.byte	0x00, 0x00, 0x00, 0x00


//--------------------- .nv.info._Z17vector_add_kernelPKfS0_Pfi --------------------------
	.section	.nv.info._Z17vector_add_kernelPKfS0_Pfi,"",@"SHT_CUDA_INFO"
	.sectionflags	@""
	.align	4


	//----- nvinfo : EIATTR_CUDA_API_VERSION
	.align		4
        /*0000*/ 	.byte	0x04, 0x37
        /*0002*/ 	.short	(.L_13 - .L_12)
.L_12:
        /*0004*/ 	.word	0x00000082


	//----- nvinfo : EIATTR_KPARAM_INFO
	.align		4
.L_13:
        /*0008*/ 	.byte	0x04, 0x17
        /*000a*/ 	.short	(.L_15 - .L_14)
.L_14:
        /*000c*/ 	.word	0x00000000
        /*0010*/ 	.short	0x0003
        /*0012*/ 	.short	0x0018
        /*0014*/ 	.byte	0x00, 0xf0, 0x11, 0x00


	//----- nvinfo : EIATTR_KPARAM_INFO
	.align		4
.L_15:
        /*0018*/ 	.byte	0x04, 0x17
        /*001a*/ 	.short	(.L_17 - .L_16)
.L_16:
        /*001c*/ 	.word	0x00000000
        /*0020*/ 	.short	0x0002
        /*0022*/ 	.short	0x0010
        /*0024*/ 	.byte	0x00, 0xf5, 0x21, 0x00


	//----- nvinfo : EIATTR_KPARAM_INFO
	.align		4
.L_17:
        /*0028*/ 	.byte	0x04, 0x17
        /*002a*/ 	.short	(.L_19 - .L_18)
.L_18:
        /*002c*/ 	.word	0x00000000
        /*0030*/ 	.short	0x0001
        /*0032*/ 	.short	0x0008
        /*0034*/ 	.byte	0x00, 0xf5, 0x21, 0x00


	//----- nvinfo : EIATTR_KPARAM_INFO
	.align		4
.L_19:
        /*0038*/ 	.byte	0x04, 0x17
        /*003a*/ 	.short	(.L_21 - .L_20)
.L_20:
        /*003c*/ 	.word	0x00000000
        /*0040*/ 	.short	0x0000
        /*0042*/ 	.short	0x0000
        /*0044*/ 	.byte	0x00, 0xf5, 0x21, 0x00


	//----- nvinfo : EIATTR_SPARSE_MMA_MASK
	.align		4
.L_21:
        /*0048*/ 	.byte	0x03, 0x50
        /*004a*/ 	.short	0x0000


	//----- nvinfo : EIATTR_MAXREG_COUNT
	.align		4
        /*004c*/ 	.byte	0x03, 0x1b
        /*004e*/ 	.short	0x00ff


	//----- nvinfo : EIATTR_MERCURY_ISA_VERSION
	.align		4
        /*0050*/ 	.byte	0x03, 0x5f
        /*0052*/ 	.short	0x0101


	//----- nvinfo : EIATTR_VRC_CTA_INIT_COUNT
	.align		4
        /*0054*/ 	.byte	0x02, 0x4a
	.zero		1
	.zero		1


	//----- nvinfo : EIATTR_EXIT_INSTR_OFFSETS
	.align		4
        /*0058*/ 	.byte	0x04, 0x1c
        /*005a*/ 	.short	(.L_23 - .L_22)


	//   ....[0]....
.L_22:
        /*005c*/ 	.word	0x00000070


	//   ....[1]....
        /*0060*/ 	.word	0x00000130


	//----- nvinfo : EIATTR_CBANK_PARAM_SIZE
	.align		4
.L_23:
        /*0064*/ 	.byte	0x03, 0x19
        /*0066*/ 	.short	0x001c


	//----- nvinfo : EIATTR_PARAM_CBANK
	.align		4
        /*0068*/ 	.byte	0x04, 0x0a
        /*006a*/ 	.short	(.L_25 - .L_24)
	.align		4
.L_24:
        /*006c*/ 	.word	index@(.nv.constant0._Z17vector_add_kernelPKfS0_Pfi)
        /*0070*/ 	.short	0x0380
        /*0072*/ 	.short	0x001c


	//----- nvinfo : EIATTR_SW_WAR
	.align		4
.L_25:
        /*0074*/ 	.byte	0x04, 0x36
        /*0076*/ 	.short	(.L_27 - .L_26)
.L_26:
        /*0078*/ 	.word	0x00000008
.L_27:


//--------------------- .nv.info._Z17basic_gemm_kernelPKfS0_Pfiii --------------------------
	.section	.nv.info._Z17basic_gemm_kernelPKfS0_Pfiii,"",@"SHT_CUDA_INFO"
	.sectionflags	@""
	.align	4


	//----- nvinfo : EIATTR_CUDA_API_VERSION
	.align		4
        /*0000*/ 	.byte	0x04, 0x37
        /*0002*/ 	.short	(.L_29 - .L_28)
.L_28:
        /*0004*/ 	.word	0x00000082


	//----- nvinfo : EIATTR_KPARAM_INFO
	.align		4
.L_29:
        /*0008*/ 	.byte	0x04, 0x17
        /*000a*/ 	.short	(.L_31 - .L_30)
.L_30:
        /*000c*/ 	.word	0x00000000
        /*0010*/ 	.short	0x0005
        /*0012*/ 	.short	0x0020
        /*0014*/ 	.byte	0x00, 0xf0, 0x11, 0x00


	//----- nvinfo : EIATTR_KPARAM_INFO
	.align		4
.L_31:
        /*0018*/ 	.byte	0x04, 0x17
        /*001a*/ 	.short	(.L_33 - .L_32)
.L_32:
        /*001c*/ 	.word	0x00000000
        /*0020*/ 	.short	0x0004
        /*0022*/ 	.short	0x001c
        /*0024*/ 	.byte	0x00, 0xf0, 0x11, 0x00


	//----- nvinfo : EIATTR_KPARAM_INFO
	.align		4
.L_33:
        /*0028*/ 	.byte	0x04, 0x17
        /*002a*/ 	.short	(.L_35 - .L_34)
.L_34:
        /*002c*/ 	.word	0x00000000
        /*0030*/ 	.short	0x0003
        /*0032*/ 	.short	0x0018
        /*0034*/ 	.byte	0x00, 0xf0, 0x11, 0x00


	//----- nvinfo : EIATTR_KPARAM_INFO
	.align		4
.L_35:
        /*0038*/ 	.byte	0x04, 0x17
        /*003a*/ 	.short	(.L_37 - .L_36)
.L_36:
        /*003c*/ 	.word	0x00000000
        /*0040*/ 	.short	0x0002
        /*0042*/ 	.short	0x0010
        /*0044*/ 	.byte	0x00, 0xf5, 0x21, 0x00


	//----- nvinfo : EIATTR_KPARAM_INFO
	.align		4
.L_37:
        /*0048*/ 	.byte	0x04, 0x17
        /*004a*/ 	.short	(.L_39 - .L_38)
.L_38:
        /*004c*/ 	.word	0x00000000
        /*0050*/ 	.short	0x0001
        /*0052*/ 	.short	0x0008
        /*0054*/ 	.byte	0x00, 0xf5, 0x21, 0x00


	//----- nvinfo : EIATTR_KPARAM_INFO
	.align		4
.L_39:
        /*0058*/ 	.byte	0x04, 0x17
        /*005a*/ 	.short	(.L_41 - .L_40)
.L_40:
        /*005c*/ 	.word	0x00000000
        /*0060*/ 	.short	0x0000
        /*0062*/ 	.short	0x0000
        /*0064*/ 	.byte	0x00, 0xf5, 0x21, 0x00


	//----- nvinfo : EIATTR_SPARSE_MMA_MASK
	.align		4
.L_41:
        /*0068*/ 	.byte	0x03, 0x50
        /*006a*/ 	.short	0x0000


	//----- nvinfo : EIATTR_MAXREG_COUNT
	.align		4
        /*006c*/ 	.byte	0x03, 0x1b
        /*006e*/ 	.short	0x00ff


	//----- nvinfo : EIATTR_MERCURY_ISA_VERSION
	.align		4
        /*0070*/ 	.byte	0x03, 0x5f
        /*0072*/ 	.short	0x0101


	//----- nvinfo : EIATTR_VRC_CTA_INIT_COUNT
	.align		4
        /*0074*/ 	.byte	0x02, 0x4a
	.zero		1
	.zero		1


	//----- nvinfo : EIATTR_EXIT_INSTR_OFFSETS
	.align		4
        /*0078*/ 	.byte	0x04, 0x1c
        /*007a*/ 	.short	(.L_43 - .L_42)


	//   ....[0]....
.L_42:
        /*007c*/ 	.word	0x000000c0


	//   ....[1]....
        /*0080*/ 	.word	0x000008e0


	//----- nvinfo : EIATTR_CBANK_PARAM_SIZE
	.align		4
.L_43:
        /*0084*/ 	.byte	0x03, 0x19
        /*0086*/ 	.short	0x0024


	//----- nvinfo : EIATTR_PARAM_CBANK
	.align		4
        /*0088*/ 	.byte	0x04, 0x0a
        /*008a*/ 	.short	(.L_45 - .L_44)
	.align		4
.L_44:
        /*008c*/ 	.word	index@(.nv.constant0._Z17basic_gemm_kernelPKfS0_Pfiii)
        /*0090*/ 	.short	0x0380
        /*0092*/ 	.short	0x0024


	//----- nvinfo : EIATTR_SW_WAR
	.align		4
.L_45:
        /*0094*/ 	.byte	0x04, 0x36
        /*0096*/ 	.short	(.L_47 - .L_46)
.L_46:
        /*0098*/ 	.word	0x00000008
.L_47:


//--------------------- .nv.callgraph             --------------------------
	.section	.nv.callgraph,"",@"SHT_CUDA_CALLGRAPH"
	.align	4
	.sectionentsize	8
	.align		4
        /*0000*/ 	.word	0x00000000
	.align		4
        /*0004*/ 	.word	0xffffffff
	.align		4
        /*0008*/ 	.word	0x00000000
	.align		4
        /*000c*/ 	.word	0xfffffffe
	.align		4
        /*0010*/ 	.word	0x00000000
	.align		4
        /*0014*/ 	.word	0xfffffffd
	.align		4
        /*0018*/ 	.word	0x00000000
	.align		4
        /*001c*/ 	.word	0xfffffffc


//--------------------- .text._Z17vector_add_kernelPKfS0_Pfi --------------------------
	.section	.text._Z17vector_add_kernelPKfS0_Pfi,"ax",@progbits
	.align	128
        .global         _Z17vector_add_kernelPKfS0_Pfi
        .type           _Z17vector_add_kernelPKfS0_Pfi,@function
        .size           _Z17vector_add_kernelPKfS0_Pfi,(.L_x_6 - _Z17vector_add_kernelPKfS0_Pfi)
        .other          _Z17vector_add_kernelPKfS0_Pfi,@"STO_CUDA_ENTRY STV_DEFAULT"
_Z17vector_add_kernelPKfS0_Pfi:
.text._Z17vector_add_kernelPKfS0_Pfi:
[----:B------:R-:W-:Y:S01]  /*0000*/  LDC R1, c[0x0][0x37c] ;  /* 0x0000df00ff017b82 */ /* 0x000fe20000000800 */
[----:B------:R-:W0:Y:S07]  /*0010*/  S2R R0, SR_TID.X ;  /* 0x0000000000007919 */ /* 0x000e2e0000002100 */
[----:B------:R-:W0:Y:S01]  /*0020*/  S2UR UR4, SR_CTAID.X ;  /* 0x00000000000479c3 */ /* 0x000e220000002500 */
[----:B------:R-:W1:Y:S07]  /*0030*/  LDCU UR5, c[0x0][0x398] ;  /* 0x00007300ff0577ac */ /* 0x000e6e0008000800 */
[----:B------:R-:W0:Y:S02]  /*0040*/  LDC R9, c[0x0][0x360] ;  /* 0x0000d800ff097b82 */ /* 0x000e240000000800 */
[----:B0-----:R-:W-:-:S05]  /*0050*/  IMAD R9, R9, UR4, R0 ;  /* 0x0000000409097c24 */ /* 0x001fca000f8e0200 */
[----:B-1----:R-:W-:-:S13]  /*0060*/  ISETP.GE.AND P0, PT, R9, UR5, PT ;  /* 0x0000000509007c0c */ /* 0x002fda000bf06270 */
[----:B------:R-:W-:Y:S05]  /*0070*/  @P0 EXIT ;  /* 0x000000000000094d */ /* 0x000fea0003800000 */
[----:B------:R-:W0:Y:S01]  /*0080*/  LDC.64 R2, c[0x0][0x380] ;  /* 0x0000e000ff027b82 */ /* 0x000e220000000a00 */
[----:B------:R-:W1:Y:S07]  /*0090*/  LDCU.64 UR4, c[0x0][0x358] ;  /* 0x00006b00ff0477ac */ /* 0x000e6e0008000a00 */
[----:B------:R-:W2:Y:S08]  /*00a0*/  LDC.64 R4, c[0x0][0x388] ;  /* 0x0000e200ff047b82 */ /* 0x000eb00000000a00 */
[----:B------:R-:W3:Y:S01]  /*00b0*/  LDC.64 R6, c[0x0][0x390] ;  /* 0x0000e400ff067b82 */ /* 0x000ee20000000a00 */
[----:B0-----:R-:W-:-:S06]  /*00c0*/  IMAD.WIDE R2, R9, 0x4, R2 ;  /* 0x0000000409027825 */ /* 0x001fcc00078e0202 */
[----:B-1----:R-:W4:Y:S01]  /*00d0*/  LDG.E R2, desc[UR4][R2.64] ;  /* 0x0000000402027981 */ /* 0x002f22000c1e1900 */
[----:B--2---:R-:W-:-:S06]  /*00e0*/  IMAD.WIDE R4, R9, 0x4, R4 ;  /* 0x0000000409047825 */ /* 0x004fcc00078e0204 */
[----:B------:R-:W4:Y:S01]  /*00f0*/  LDG.E R5, desc[UR4][R4.64] ;  /* 0x0000000404057981 */ /* 0x000f22000c1e1900 */
[----:B---3--:R-:W-:-:S04]  /*0100*/  IMAD.WIDE R6, R9, 0x4, R6 ;  /* 0x0000000409067825 */ /* 0x008fc800078e0206 */
[----:B----4-:R-:W-:-:S05]  /*0110*/  FADD R9, R2, R5 ;  /* 0x0000000502097221 */ /* 0x010fca0000000000 */
[----:B------:R-:W-:Y:S01]  /*0120*/  STG.E desc[UR4][R6.64], R9 ;  /* 0x0000000906007986 */ /* 0x000fe2000c101904 */
[----:B------:R-:W-:Y:S05]  /*0130*/  EXIT ;  /* 0x000000000000794d */ /* 0x000fea0003800000 */
.L_x_0:
[----:B------:R-:W-:-:S00]  /*0140*/  BRA `(.L_x_0) ;  /* 0xfffffffc00fc7947 */ /* 0x000fc0000383ffff */
[----:B------:R-:W-:-:S00]  /*0150*/  NOP ;  /* 0x0000000000007918 */ /* 0x000fc00000000000 */
        /* <DEDUP_REMOVED lines=10> */
.L_x_6:


//--------------------- .text._Z17basic_gemm_kernelPKfS0_Pfiii --------------------------
	.section	.text._Z17basic_gemm_kernelPKfS0_Pfiii,"ax",@progbits
	.align	128
        .global         _Z17basic_gemm_kernelPKfS0_Pfiii
        .type           _Z17basic_gemm_kernelPKfS0_Pfiii,@function
        .size           _Z17basic_gemm_kernelPKfS0_Pfiii,(.L_x_7 - _Z17basic_gemm_kernelPKfS0_Pfiii)
        .other          _Z17basic_gemm_kernelPKfS0_Pfiii,@"STO_CUDA_ENTRY STV_DEFAULT"
_Z17basic_gemm_kernelPKfS0_Pfiii:
.text._Z17basic_gemm_kernelPKfS0_Pfiii:
[----:B------:R-:W-:Y:S01]  /*0000*/  LDC R1, c[0x0][0x37c] ;  /* 0x0000df00ff017b82 */ /* 0x000fe20000000800 */
[----:B------:R-:W0:Y:S07]  /*0010*/  S2R R5, SR_TID.X ;  /* 0x0000000000057919 */ /* 0x000e2e0000002100 */
[----:B------:R-:W1:Y:S01]  /*0020*/  LDC R19, c[0x0][0x364] ;  /* 0x0000d900ff137b82 */ /* 0x000e620000000800 */
[----:B------:R-:W1:Y:S07]  /*0030*/  S2R R4, SR_TID.Y ;  /* 0x0000000000047919 */ /* 0x000e6e0000002200 */
[----:B------:R-:W0:Y:S08]  /*0040*/  S2UR UR5, SR_CTAID.X ;  /* 0x00000000000579c3 */ /* 0x000e300000002500 */
[----:B------:R-:W0:Y:S08]  /*0050*/  LDC R0, c[0x0][0x360] ;  /* 0x0000d800ff007b82 */ /* 0x000e300000000800 */
[----:B------:R-:W1:Y:S08]  /*0060*/  S2UR UR4, SR_CTAID.Y ;  /* 0x00000000000479c3 */ /* 0x000e700000002600 */
[----:B------:R-:W2:Y:S01]  /*0070*/  LDC.64 R2, c[0x0][0x398] ;  /* 0x0000e600ff027b82 */ /* 0x000ea20000000a00 */
[----:B0-----:R-:W-:-:S02]  /*0080*/  IMAD R0, R0, UR5, R5 ;  /* 0x0000000500007c24 */ /* 0x001fc4000f8e0205 */
[----:B-1----:R-:W-:-:S03]  /*0090*/  IMAD R19, R19, UR4, R4 ;  /* 0x0000000413137c24 */ /* 0x002fc6000f8e0204 */
[----:B--2---:R-:W-:-:S04]  /*00a0*/  ISETP.GE.AND P0, PT, R0, R3, PT ;  /* 0x000000030000720c */ /* 0x004fc80003f06270 */
[----:B------:R-:W-:-:S13]  /*00b0*/  ISETP.GE.OR P0, PT, R19, R2, P0 ;  /* 0x000000021300720c */ /* 0x000fda0000706670 */
[----:B------:R-:W-:Y:S05]  /*00c0*/  @P0 EXIT ;  /* 0x000000000000094d */ /* 0x000fea0003800000 */
[----:B------:R-:W0:Y:S01]  /*00d0*/  LDC R2, c[0x0][0x3a0] ;  /* 0x0000e800ff027b82 */ /* 0x000e220000000800 */
[----:B------:R-:W1:Y:S01]  /*00e0*/  LDCU.64 UR4, c[0x0][0x358] ;  /* 0x00006b00ff0477ac */ /* 0x000e620008000a00 */
[----:B------:R-:W-:Y:S01]  /*00f0*/  HFMA2 R24, -RZ, RZ, 0, 0 ;  /* 0x00000000ff187431 */ /* 0x000fe200000001ff */
[----:B0-----:R-:W-:-:S13]  /*0100*/  ISETP.GE.AND P0, PT, R2, 0x1, PT ;  /* 0x000000010200780c */ /* 0x001fda0003f06270 */
[----:B-1----:R-:W-:Y:S05]  /*0110*/  @!P0 BRA `(.L_x_1) ;  /* 0x0000000400e08947 */ /* 0x002fea0003800000 */
[C---:B------:R-:W-:Y:S01]  /*0120*/  ISETP.GE.U32.AND P1, PT, R2.reuse, 0x8, PT ;  /* 0x000000080200780c */ /* 0x040fe20003f26070 */
[----:B------:R-:W-:Y:S01]  /*0130*/  IMAD R20, R19, R2, RZ ;  /* 0x0000000213147224 */ /* 0x000fe200078e02ff */
[----:B------:R-:W-:Y:S02]  /*0140*/  LOP3.LUT R27, R2, 0x7, RZ, 0xc0, !PT ;  /* 0x00000007021b7812 */ /* 0x000fe400078ec0ff */
[----:B------:R-:W-:Y:S02]  /*0150*/  MOV R24, RZ ;  /* 0x000000ff00187202 */ /* 0x000fe40000000f00 */
[----:B------:R-:W-:Y:S02]  /*0160*/  ISETP.NE.AND P0, PT, R27, RZ, PT ;  /* 0x000000ff1b00720c */ /* 0x000fe40003f05270 */
[----:B------:R-:W-:-:S05]  /*0170*/  MOV R21, RZ ;  /* 0x000000ff00157202 */ /* 0x000fca0000000f00 */
[----:B------:R-:W-:Y:S06]  /*0180*/  @!P1 BRA `(.L_x_2) ;  /* 0x0000000000c49947 */ /* 0x000fec0003800000 */
[----:B------:R-:W0:Y:S01]  /*0190*/  LDC.64 R4, c[0x0][0x380] ;  /* 0x0000e000ff047b82 */ /* 0x000e220000000a00 */
[----:B------:R-:W-:Y:S02]  /*01a0*/  LOP3.LUT R21, R2, 0x7ffffff8, RZ, 0xc0, !PT ;  /* 0x7ffffff802157812 */ /* 0x000fe400078ec0ff */
[----:B------:R-:W-:Y:S02]  /*01b0*/  MOV R24, RZ ;  /* 0x000000ff00187202 */ /* 0x000fe40000000f00 */
[----:B------:R-:W-:Y:S02]  /*01c0*/  MOV R18, R0 ;  /* 0x0000000000127202 */ /* 0x000fe40000000f00 */
[----:B------:R-:W-:Y:S01]  /*01d0*/  IADD3 R22, PT, PT, -R21, RZ, RZ ;  /* 0x000000ff15167210 */ /* 0x000fe20007ffe1ff */
[----:B0-----:R-:W-:-:S03]  /*01e0*/  IMAD.WIDE.U32 R4, R20, 0x4, R4 ;  /* 0x0000000414047825 */ /* 0x001fc600078e0004 */
[----:B------:R-:W-:-:S04]  /*01f0*/  IADD3 R6, P1, PT, R4, 0x10, RZ ;  /* 0x0000001004067810 */ /* 0x000fc80007f3e0ff */
[----:B------:R-:W-:-:S09]  /*0200*/  IADD3.X R7, PT, PT, RZ, R5, RZ, P1, !PT ;  /* 0x00000005ff077210 */ /* 0x000fd20000ffe4ff */
.L_x_3:
[----:B------:R-:W0:Y:S01]  /*0210*/  LDC.64 R16, c[0x0][0x388] ;  /* 0x0000e200ff107b82 */ /* 0x000e220000000a00 */
[----:B------:R-:W-:Y:S02]  /*0220*/  MOV R4, R6 ;  /* 0x0000000600047202 */ /* 0x000fe40000000f00 */
[----:B------:R-:W-:-:S05]  /*0230*/  MOV R5, R7 ;  /* 0x0000000700057202 */ /* 0x000fca0000000f00 */
[----:B------:R-:W2:Y:S04]  /*0240*/  LDG.E R25, desc[UR4][R4.64+-0x10] ;  /* 0xfffff00404197981 */ /* 0x000ea8000c1e1900 */
[----:B------:R-:W3:Y:S04]  /*0250*/  LDG.E R23, desc[UR4][R4.64+-0xc] ;  /* 0xfffff40404177981 */ /* 0x000ee8000c1e1900 */
[----:B------:R-:W4:Y:S04]  /*0260*/  LDG.E R29, desc[UR4][R4.64+-0x8] ;  /* 0xfffff804041d7981 */ /* 0x000f28000c1e1900 */
[----:B------:R-:W5:Y:S01]  /*0270*/  LDG.E R28, desc[UR4][R4.64+-0x4] ;  /* 0xfffffc04041c7981 */ /* 0x000f62000c1e1900 */
[----:B0-----:R-:W-:-:S05]  /*0280*/  IMAD.WIDE R16, R18, 0x4, R16 ;  /* 0x0000000412107825 */ /* 0x001fca00078e0210 */
[----:B------:R0:W2:Y:S01]  /*0290*/  LDG.E R26, desc[UR4][R16.64] ;  /* 0x00000004101a7981 */ /* 0x0000a2000c1e1900 */
[----:B------:R-:W-:-:S04]  /*02a0*/  IMAD.WIDE R14, R3, 0x4, R16 ;  /* 0x00000004030e7825 */ /* 0x000fc800078e0210 */
[C---:B------:R-:W-:Y:S02]  /*02b0*/  IMAD.WIDE R6, R3.reuse, 0x4, R14 ;  /* 0x0000000403067825 */ /* 0x040fe400078e020e */
[----:B------:R-:W3:Y:S02]  /*02c0*/  LDG.E R14, desc[UR4][R14.64] ;  /* 0x000000040e0e7981 */ /* 0x000ee4000c1e1900 */
[C---:B------:R-:W-:Y:S02]  /*02d0*/  IMAD.WIDE R10, R3.reuse, 0x4, R6 ;  /* 0x00000004030a7825 */ /* 0x040fe400078e0206 */
[----:B------:R-:W4:Y:S02]  /*02e0*/  LDG.E R6, desc[UR4][R6.64] ;  /* 0x0000000406067981 */ /* 0x000f24000c1e1900 */
[C---:B------:R-:W-:Y:S02]  /*02f0*/  IMAD.WIDE R8, R3.reuse, 0x4, R10 ;  /* 0x0000000403087825 */ /* 0x040fe400078e020a */
[----:B------:R-:W5:Y:S02]  /*0300*/  LDG.E R10, desc[UR4][R10.64] ;  /* 0x000000040a0a7981 */ /* 0x000f64000c1e1900 */
[----:B------:R-:W-:-:S02]  /*0310*/  IMAD.WIDE R12, R3, 0x4, R8 ;  /* 0x00000004030c7825 */ /* 0x000fc400078e0208 */
[----:B------:R-:W5:Y:S04]  /*0320*/  LDG.E R7, desc[UR4][R4.64] ;  /* 0x0000000404077981 */ /* 0x000f68000c1e1900 */
[----:B------:R-:W5:Y:S01]  /*0330*/  LDG.E R8, desc[UR4][R8.64] ;  /* 0x0000000408087981 */ /* 0x000f62000c1e1900 */
[----:B0-----:R-:W-:-:S03]  /*0340*/  IMAD.WIDE R16, R3, 0x4, R12 ;  /* 0x0000000403107825 */ /* 0x001fc600078e020c */
[----:B------:R-:W5:Y:S04]  /*0350*/  LDG.E R12, desc[UR4][R12.64] ;  /* 0x000000040c0c7981 */ /* 0x000f68000c1e1900 */
[----:B------:R-:W5:Y:S04]  /*0360*/  LDG.E R15, desc[UR4][R16.64] ;  /* 0x00000004100f7981 */ /* 0x000f68000c1e1900 */
[----:B------:R-:W5:Y:S04]  /*0370*/  LDG.E R9, desc[UR4][R4.64+0x4] ;  /* 0x0000040404097981 */ /* 0x000f68000c1e1900 */
[----:B------:R-:W5:Y:S01]  /*0380*/  LDG.E R11, desc[UR4][R4.64+0xc] ;  /* 0x00000c04040b7981 */ /* 0x000f62000c1e1900 */
[----:B--2---:R-:W-:Y:S01]  /*0390*/  FFMA R26, R25, R26, R24 ;  /* 0x0000001a191a7223 */ /* 0x004fe20000000018 */
[----:B------:R-:W-:-:S02]  /*03a0*/  IMAD.WIDE R24, R3, 0x4, R16 ;  /* 0x0000000403187825 */ /* 0x000fc400078e0210 */
[----:B------:R-:W2:Y:S04]  /*03b0*/  LDG.E R16, desc[UR4][R4.64+0x8] ;  /* 0x0000080404107981 */ /* 0x000ea8000c1e1900 */
[----:B------:R-:W2:Y:S01]  /*03c0*/  LDG.E R24, desc[UR4][R24.64] ;  /* 0x0000000418187981 */ /* 0x000ea2000c1e1900 */
[----:B---3--:R-:W-:Y:S01]  /*03d0*/  FFMA R14, R23, R14, R26 ;  /* 0x0000000e170e7223 */ /* 0x008fe2000000001a */
[----:B------:R-:W-:-:S03]  /*03e0*/  IADD3 R22, PT, PT, R22, 0x8, RZ ;  /* 0x0000000816167810 */ /* 0x000fc60007ffe0ff */
[----:B----4-:R-:W-:Y:S01]  /*03f0*/  FFMA R29, R29, R6, R14 ;  /* 0x000000061d1d7223 */ /* 0x010fe2000000000e */
[----:B------:R-:W-:-:S03]  /*0400*/  ISETP.NE.AND P1, PT, R22, RZ, PT ;  /* 0x000000ff1600720c */ /* 0x000fc60003f25270 */
[----:B-----5:R-:W-:Y:S01]  /*0410*/  FFMA R10, R28, R10, R29 ;  /* 0x0000000a1c0a7223 */ /* 0x020fe2000000001d */
[----:B------:R-:W-:-:S03]  /*0420*/  IADD3 R6, P2, PT, R4, 0x20, RZ ;  /* 0x0000002004067810 */ /* 0x000fc60007f5e0ff */
[----:B------:R-:W-:Y:S01]  /*0430*/  FFMA R8, R7, R8, R10 ;  /* 0x0000000807087223 */ /* 0x000fe2000000000a */
[----:B------:R-:W-:Y:S02]  /*0440*/  IADD3.X R7, PT, PT, RZ, R5, RZ, P2, !PT ;  /* 0x00000005ff077210 */ /* 0x000fe400017fe4ff */
[----:B------:R-:W-:Y:S01]  /*0450*/  LEA R18, R3, R18, 0x3 ;  /* 0x0000001203127211 */ /* 0x000fe200078e18ff */
[----:B------:R-:W-:-:S04]  /*0460*/  FFMA R9, R9, R12, R8 ;  /* 0x0000000c09097223 */ /* 0x000fc80000000008 */
[----:B--2---:R-:W-:-:S04]  /*0470*/  FFMA R16, R16, R15, R9 ;  /* 0x0000000f10107223 */ /* 0x004fc80000000009 */
[----:B------:R-:W-:Y:S01]  /*0480*/  FFMA R24, R11, R24, R16 ;  /* 0x000000180b187223 */ /* 0x000fe20000000010 */
[----:B------:R-:W-:Y:S06]  /*0490*/  @P1 BRA `(.L_x_3) ;  /* 0xfffffffc005c1947 */ /* 0x000fec000383ffff */
.L_x_2:
[----:B------:R-:W-:Y:S05]  /*04a0*/  @!P0 BRA `(.L_x_1) ;  /* 0x0000000000fc8947 */ /* 0x000fea0003800000 */
[----:B------:R-:W-:Y:S02]  /*04b0*/  ISETP.GE.U32.AND P1, PT, R27, 0x4, PT ;  /* 0x000000041b00780c */ /* 0x000fe40003f26070 */
[----:B------:R-:W-:-:S04]  /*04c0*/  LOP3.LUT R16, R2, 0x3, RZ, 0xc0, !PT ;  /* 0x0000000302107812 */ /* 0x000fc800078ec0ff */
[----:B------:R-:W-:-:S07]  /*04d0*/  ISETP.NE.AND P0, PT, R16, RZ, PT ;  /* 0x000000ff1000720c */ /* 0x000fce0003f05270 */
[----:B------:R-:W-:Y:S06]  /*04e0*/  @!P1 BRA `(.L_x_4) ;  /* 0x00000000006c9947 */ /* 0x000fec0003800000 */
[----:B------:R-:W0:Y:S01]  /*04f0*/  LDC.64 R6, c[0x0][0x388] ;  /* 0x0000e200ff067b82 */ /* 0x000e220000000a00 */
[----:B------:R-:W1:Y:S01]  /*0500*/  LDCU.64 UR6, c[0x0][0x380] ;  /* 0x00007000ff0677ac */ /* 0x000e620008000a00 */
[----:B------:R-:W-:Y:S01]  /*0510*/  IMAD R9, R21, R3, R0 ;  /* 0x0000000315097224 */ /* 0x000fe200078e0200 */
[CC--:B------:R-:W-:Y:S02]  /*0520*/  IADD3 R5, PT, PT, R20.reuse, R21.reuse, RZ ;  /* 0x0000001514057210 */ /* 0x0c0fe40007ffe0ff */
[----:B------:R-:W-:-:S03]  /*0530*/  IADD3 R10, P1, PT, R20, R21, RZ ;  /* 0x00000015140a7210 */ /* 0x000fc60007f3e0ff */
[----:B------:R-:W2:Y:S01]  /*0540*/  LDC.64 R14, c[0x0][0x380] ;  /* 0x0000e000ff0e7b82 */ /* 0x000ea20000000a00 */
[----:B0-----:R-:W-:-:S04]  /*0550*/  IMAD.WIDE R6, R9, 0x4, R6 ;  /* 0x0000000409067825 */ /* 0x001fc800078e0206 */
[----:B------:R-:W-:Y:S02]  /*0560*/  IMAD.WIDE R8, R3, 0x4, R6 ;  /* 0x0000000403087825 */ /* 0x000fe400078e0206 */
[----:B------:R-:W3:Y:S02]  /*0570*/  LDG.E R6, desc[UR4][R6.64] ;  /* 0x0000000406067981 */ /* 0x000ee4000c1e1900 */
[----:B--2---:R-:W-:Y:S01]  /*0580*/  IMAD.WIDE.U32 R14, R5, 0x4, R14 ;  /* 0x00000004050e7825 */ /* 0x004fe200078e000e */
[----:B------:R-:W-:Y:S02]  /*0590*/  IADD3.X R5, PT, PT, RZ, RZ, RZ, P1, !PT ;  /* 0x000000ffff057210 */ /* 0x000fe40000ffe4ff */
[----:B-1----:R-:W-:-:S03]  /*05a0*/  LEA R4, P1, R10, UR6, 0x2 ;  /* 0x000000060a047c11 */ /* 0x002fc6000f8210ff */
[----:B------:R-:W3:Y:S01]  /*05b0*/  LDG.E R15, desc[UR4][R14.64] ;  /* 0x000000040e0f7981 */ /* 0x000ee2000c1e1900 */
[----:B------:R-:W-:Y:S01]  /*05c0*/  LEA.HI.X R5, R10, UR7, R5, 0x2, P1 ;  /* 0x000000070a057c11 */ /* 0x000fe200088f1405 */
[C---:B------:R-:W-:Y:S02]  /*05d0*/  IMAD.WIDE R10, R3.reuse, 0x4, R8 ;  /* 0x00000004030a7825 */ /* 0x040fe400078e0208 */
[----:B------:R-:W2:Y:S04]  /*05e0*/  LDG.E R8, desc[UR4][R8.64] ;  /* 0x0000000408087981 */ /* 0x000ea8000c1e1900 */
[----:B------:R-:W2:Y:S01]  /*05f0*/  LDG.E R17, desc[UR4][R4.64+0x4] ;  /* 0x0000040404117981 */ /* 0x000ea2000c1e1900 */
[----:B------:R-:W-:-:S03]  /*0600*/  IMAD.WIDE R12, R3, 0x4, R10 ;  /* 0x00000004030c7825 */ /* 0x000fc600078e020a */
[----:B------:R-:W4:Y:S04]  /*0610*/  LDG.E R22, desc[UR4][R10.64] ;  /* 0x000000040a167981 */ /* 0x000f28000c1e1900 */
[----:B------:R-:W4:Y:S04]  /*0620*/  LDG.E R18, desc[UR4][R4.64+0x8] ;  /* 0x0000080404127981 */ /* 0x000f28000c1e1900 */
[----:B------:R-:W5:Y:S04]  /*0630*/  LDG.E R26, desc[UR4][R4.64+0xc] ;  /* 0x00000c04041a7981 */ /* 0x000f68000c1e1900 */
[----:B------:R-:W5:Y:S01]  /*0640*/  LDG.E R12, desc[UR4][R12.64] ;  /* 0x000000040c0c7981 */ /* 0x000f62000c1e1900 */
[----:B------:R-:W-:Y:S01]  /*0650*/  IADD3 R21, PT, PT, R21, 0x4, RZ ;  /* 0x0000000415157810 */ /* 0x000fe20007ffe0ff */
[----:B---3--:R-:W-:-:S04]  /*0660*/  FFMA R24, R15, R6, R24 ;  /* 0x000000060f187223 */ /* 0x008fc80000000018 */
[----:B--2---:R-:W-:-:S04]  /*0670*/  FFMA R17, R17, R8, R24 ;  /* 0x0000000811117223 */ /* 0x004fc80000000018 */
[----:B----4-:R-:W-:-:S04]  /*0680*/  FFMA R17, R18, R22, R17 ;  /* 0x0000001612117223 */ /* 0x010fc80000000011 */
[----:B-----5:R-:W-:-:S07]  /*0690*/  FFMA R24, R26, R12, R17 ;  /* 0x0000000c1a187223 */ /* 0x020fce0000000011 */
.L_x_4:
[----:B------:R-:W-:Y:S05]  /*06a0*/  @!P0 BRA `(.L_x_1) ;  /* 0x00000000007c8947 */ /* 0x000fea0003800000 */
[----:B------:R-:W-:Y:S01]  /*06b0*/  ISETP.NE.AND P1, PT, R16, 0x1, PT ;  /* 0x000000011000780c */ /* 0x000fe20003f25270 */
[----:B------:R-:W0:Y:S01]  /*06c0*/  LDC.64 R12, c[0x0][0x380] ;  /* 0x0000e000ff0c7b82 */ /* 0x000e220000000a00 */
[----:B------:R-:W-:-:S04]  /*06d0*/  LOP3.LUT R2, R2, 0x1, RZ, 0xc0, !PT ;  /* 0x0000000102027812 */ /* 0x000fc800078ec0ff */
[----:B------:R-:W-:-:S03]  /*06e0*/  ISETP.NE.U32.AND P0, PT, R2, 0x1, PT ;  /* 0x000000010200780c */ /* 0x000fc60003f05070 */
[----:B------:R-:W1:Y:S04]  /*06f0*/  LDC.64 R10, c[0x0][0x388] ;  /* 0x0000e200ff0a7b82 */ /* 0x000e680000000a00 */
[CC--:B------:R-:W-:Y:S02]  /*0700*/  @P1 IADD3 R15, PT, PT, R20.reuse, R21.reuse, RZ ;  /* 0x00000015140f1210 */ /* 0x0c0fe40007ffe0ff */
[----:B------:R-:W-:Y:S02]  /*0710*/  @P1 IADD3 R2, P2, PT, R20, R21, RZ ;  /* 0x0000001514021210 */ /* 0x000fe40007f5e0ff */
[----:B------:R-:W2:Y:S02]  /*0720*/  @P1 LDC.64 R4, c[0x0][0x380] ;  /* 0x0000e000ff041b82 */ /* 0x000ea40000000a00 */
[----:B------:R-:W-:-:S06]  /*0730*/  @P1 IADD3.X R14, PT, PT, RZ, RZ, RZ, P2, !PT ;  /* 0x000000ffff0e1210 */ /* 0x000fcc00017fe4ff */
[----:B------:R-:W3:Y:S01]  /*0740*/  LDC.64 R6, c[0x0][0x380] ;  /* 0x0000e000ff067b82 */ /* 0x000ee20000000a00 */
[----:B0-----:R-:W-:-:S04]  /*0750*/  @P1 IMAD.WIDE.U32 R12, R15, 0x4, R12 ;  /* 0x000000040f0c1825 */ /* 0x001fc800078e000c */
[C---:B------:R-:W-:Y:S01]  /*0760*/  @P1 IMAD R15, R21.reuse, R3, R0 ;  /* 0x00000003150f1224 */ /* 0x040fe200078e0200 */
[----:B------:R-:W-:Y:S01]  /*0770*/  @P1 IADD3 R21, PT, PT, R21, 0x2, RZ ;  /* 0x0000000215151810 */ /* 0x000fe20007ffe0ff */
[----:B------:R-:W4:Y:S01]  /*0780*/  @P1 LDG.E R13, desc[UR4][R12.64] ;  /* 0x000000040c0d1981 */ /* 0x000f22000c1e1900 */
[----:B------:R-:W0:Y:S01]  /*0790*/  LDC.64 R8, c[0x0][0x388] ;  /* 0x0000e200ff087b82 */ /* 0x000e220000000a00 */
[----:B-1----:R-:W-:Y:S01]  /*07a0*/  @P1 IMAD.WIDE R10, R15, 0x4, R10 ;  /* 0x000000040f0a1825 */ /* 0x002fe200078e020a */
[----:B------:R-:W-:Y:S02]  /*07b0*/  @!P0 IADD3 R17, PT, PT, R20, R21, RZ ;  /* 0x0000001514118210 */ /* 0x000fe40007ffe0ff */
[----:B--2---:R-:W-:Y:S01]  /*07c0*/  @P1 LEA R4, P2, R2, R4, 0x2 ;  /* 0x0000000402041211 */ /* 0x004fe200078410ff */
[----:B------:R-:W-:-:S03]  /*07d0*/  @!P0 IMAD R21, R21, R3, R0 ;  /* 0x0000000315158224 */ /* 0x000fc600078e0200 */
[----:B------:R-:W-:Y:S01]  /*07e0*/  @P1 LEA.HI.X R5, R2, R5, R14, 0x2, P2 ;  /* 0x0000000502051211 */ /* 0x000fe200010f140e */
[----:B------:R-:W-:Y:S01]  /*07f0*/  @P1 IMAD.WIDE R14, R3, 0x4, R10 ;  /* 0x00000004030e1825 */ /* 0x000fe200078e020a */
[----:B------:R-:W4:Y:S03]  /*0800*/  @P1 LDG.E R2, desc[UR4][R10.64] ;  /* 0x000000040a021981 */ /* 0x000f26000c1e1900 */
[----:B---3--:R-:W-:Y:S01]  /*0810*/  @!P0 IMAD.WIDE.U32 R6, R17, 0x4, R6 ;  /* 0x0000000411068825 */ /* 0x008fe200078e0006 */
[----:B------:R-:W2:Y:S04]  /*0820*/  @P1 LDG.E R5, desc[UR4][R4.64+0x4] ;  /* 0x0000040404051981 */ /* 0x000ea8000c1e1900 */
[----:B------:R-:W2:Y:S01]  /*0830*/  @P1 LDG.E R14, desc[UR4][R14.64] ;  /* 0x000000040e0e1981 */ /* 0x000ea2000c1e1900 */
[----:B0-----:R-:W-:-:S03]  /*0840*/  @!P0 IMAD.WIDE R8, R21, 0x4, R8 ;  /* 0x0000000415088825 */ /* 0x001fc600078e0208 */
[----:B------:R-:W3:Y:S04]  /*0850*/  @!P0 LDG.E R7, desc[UR4][R6.64] ;  /* 0x0000000406078981 */ /* 0x000ee8000c1e1900 */
[----:B------:R-:W3:Y:S01]  /*0860*/  @!P0 LDG.E R8, desc[UR4][R8.64] ;  /* 0x0000000408088981 */ /* 0x000ee2000c1e1900 */
[----:B----4-:R-:W-:-:S04]  /*0870*/  @P1 FFMA R2, R13, R2, R24 ;  /* 0x000000020d021223 */ /* 0x010fc80000000018 */
[----:B--2---:R-:W-:-:S04]  /*0880*/  @P1 FFMA R24, R5, R14, R2 ;  /* 0x0000000e05181223 */ /* 0x004fc80000000002 */
[----:B---3--:R-:W-:-:S07]  /*0890*/  @!P0 FFMA R24, R7, R8, R24 ;  /* 0x0000000807188223 */ /* 0x008fce0000000018 */
.L_x_1:
[----:B------:R-:W0:Y:S01]  /*08a0*/  LDC.64 R4, c[0x0][0x390] ;  /* 0x0000e400ff047b82 */ /* 0x000e220000000a00 */
[----:B------:R-:W-:-:S04]  /*08b0*/  IMAD R3, R19, R3, R0 ;  /* 0x0000000313037224 */ /* 0x000fc800078e0200 */
[----:B0-----:R-:W-:-:S05]  /*08c0*/  IMAD.WIDE R2, R3, 0x4, R4 ;  /* 0x0000000403027825 */ /* 0x001fca00078e0204 */
[----:B------:R-:W-:Y:S01]  /*08d0*/  STG.E desc[UR4][R2.64], R24 ;  /* 0x0000001802007986 */ /* 0x000fe2000c101904 */
[----:B------:R-:W-:Y:S05]  /*08e0*/  EXIT ;  /* 0x000000000000794d */ /* 0x000fea0003800000 */
.L_x_5:
        /* <DEDUP_REMOVED lines=9> */
.L_x_7:


//--------------------- .nv.shared.reserved.0     --------------------------
	.section	.nv.shared.reserved.0,"aw",@nobits
	.weak		__nv_reservedSMEM_offset_0_alias
	.size		__nv_reservedSMEM_offset_0_alias, 0, 64
	.other		__nv_reservedSMEM_offset_0_alias,@"STO_CUDA_RESERVED_SHARED STV_DEFAULT"
__nv_reservedSMEM_offset_0_alias:
	.zero		0
	.zero		64


//--------------------- .nv.constant0._Z17vector_add_kernelPKfS0_Pfi --------------------------
	.section	.nv.constant0._Z17vector_add_kernelPKfS0_Pfi,"a",@progbits
	.sectionflags	@""
	.align	4
.nv.constant0._Z17vector_add_kernelPKfS0_Pfi:
	.zero		924


//--------------------- .nv.constant0._Z17basic_gemm_kernelPKfS0_Pfiii --------------------------
	.section	.nv.constant0._Z17basic_gemm_kernelPKfS0_Pfiii,"a",@progbits
	.sectionflags	@""
	.align	4
.nv.constant0._Z17basic_gemm_kernelPKfS0_Pfiii:
	.zero		932


//--------------------- SYMBOLS --------------------------

	.type		.nv.reservedSmem.offset0,@object
	.size		.nv.reservedSmem.offset0,0x4
